//
// Generated by NVIDIA NVVM Compiler
//
// Compiler Build ID: CL-36424714
// Cuda compilation tools, release 13.0, V13.0.88
// Based on NVVM 20.0.0
//

.version 9.0
.target sm_100
.address_size 64

	// .globl	_Z9matVecMulPdS_S_j

.visible .entry _Z9matVecMulPdS_S_j(
	.param .u64 .ptr .align 1 _Z9matVecMulPdS_S_j_param_0,
	.param .u64 .ptr .align 1 _Z9matVecMulPdS_S_j_param_1,
	.param .u64 .ptr .align 1 _Z9matVecMulPdS_S_j_param_2,
	.param .u32 _Z9matVecMulPdS_S_j_param_3
)
{
	.reg .pred 	%p<10>;
	.reg .b32 	%r<60>;
	.reg .b64 	%rd<78>;
	.reg .b64 	%fd<111>;

	ld.param.u64 	%rd6, [_Z9matVecMulPdS_S_j_param_0];
	ld.param.u64 	%rd7, [_Z9matVecMulPdS_S_j_param_1];
	ld.param.u64 	%rd8, [_Z9matVecMulPdS_S_j_param_2];
	ld.param.u32 	%r20, [_Z9matVecMulPdS_S_j_param_3];
	cvta.to.global.u64 	%rd1, %rd8;
	cvta.to.global.u64 	%rd2, %rd7;
	mov.u32 	%r21, %ntid.x;
	mov.u32 	%r22, %ctaid.x;
	mov.u32 	%r23, %tid.x;
	mad.lo.s32 	%r1, %r21, %r22, %r23;
	setp.ge.u32 	%p1, %r1, %r20;
	@%p1 bra 	$L__BB0_14;
	mul.lo.s32 	%r2, %r20, %r1;
	and.b32  	%r3, %r20, 15;
	setp.lt.u32 	%p2, %r20, 16;
	mov.f64 	%fd110, 0d0000000000000000;
	mov.b32 	%r56, 0;
	@%p2 bra 	$L__BB0_4;
	and.b32  	%r56, %r20, -16;
	mov.f64 	%fd110, 0d0000000000000000;
	mov.b32 	%r54, 0;
$L__BB0_3:
	.pragma "nounroll";
	add.s32 	%r26, %r54, %r2;
	mul.wide.u32 	%rd9, %r26, 8;
	add.s64 	%rd10, %rd2, %rd9;
	ld.global.f64 	%fd17, [%rd10];
	mul.wide.u32 	%rd11, %r54, 8;
	add.s64 	%rd12, %rd1, %rd11;
	ld.global.f64 	%fd18, [%rd12];
	fma.rn.f64 	%fd19, %fd17, %fd18, %fd110;
	add.s32 	%r27, %r26, 1;
	mul.wide.u32 	%rd13, %r27, 8;
	add.s64 	%rd14, %rd2, %rd13;
	ld.global.f64 	%fd20, [%rd14];
	ld.global.f64 	%fd21, [%rd12+8];
	fma.rn.f64 	%fd22, %fd20, %fd21, %fd19;
	add.s32 	%r28, %r26, 2;
	mul.wide.u32 	%rd15, %r28, 8;
	add.s64 	%rd16, %rd2, %rd15;
	ld.global.f64 	%fd23, [%rd16];
	ld.global.f64 	%fd24, [%rd12+16];
	fma.rn.f64 	%fd25, %fd23, %fd24, %fd22;
	add.s32 	%r29, %r26, 3;
	mul.wide.u32 	%rd17, %r29, 8;
	add.s64 	%rd18, %rd2, %rd17;
	ld.global.f64 	%fd26, [%rd18];
	ld.global.f64 	%fd27, [%rd12+24];
	fma.rn.f64 	%fd28, %fd26, %fd27, %fd25;
	add.s32 	%r30, %r26, 4;
	mul.wide.u32 	%rd19, %r30, 8;
	add.s64 	%rd20, %rd2, %rd19;
	ld.global.f64 	%fd29, [%rd20];
	ld.global.f64 	%fd30, [%rd12+32];
	fma.rn.f64 	%fd31, %fd29, %fd30, %fd28;
	add.s32 	%r31, %r26, 5;
	mul.wide.u32 	%rd21, %r31, 8;
	add.s64 	%rd22, %rd2, %rd21;
	ld.global.f64 	%fd32, [%rd22];
	ld.global.f64 	%fd33, [%rd12+40];
	fma.rn.f64 	%fd34, %fd32, %fd33, %fd31;
	add.s32 	%r32, %r26, 6;
	mul.wide.u32 	%rd23, %r32, 8;
	add.s64 	%rd24, %rd2, %rd23;
	ld.global.f64 	%fd35, [%rd24];
	ld.global.f64 	%fd36, [%rd12+48];
	fma.rn.f64 	%fd37, %fd35, %fd36, %fd34;
	add.s32 	%r33, %r26, 7;
	mul.wide.u32 	%rd25, %r33, 8;
	add.s64 	%rd26, %rd2, %rd25;
	ld.global.f64 	%fd38, [%rd26];
	ld.global.f64 	%fd39, [%rd12+56];
	fma.rn.f64 	%fd40, %fd38, %fd39, %fd37;
	add.s32 	%r34, %r26, 8;
	mul.wide.u32 	%rd27, %r34, 8;
	add.s64 	%rd28, %rd2, %rd27;
	ld.global.f64 	%fd41, [%rd28];
	ld.global.f64 	%fd42, [%rd12+64];
	fma.rn.f64 	%fd43, %fd41, %fd42, %fd40;
	add.s32 	%r35, %r26, 9;
	mul.wide.u32 	%rd29, %r35, 8;
	add.s64 	%rd30, %rd2, %rd29;
	ld.global.f64 	%fd44, [%rd30];
	ld.global.f64 	%fd45, [%rd12+72];
	fma.rn.f64 	%fd46, %fd44, %fd45, %fd43;
	add.s32 	%r36, %r26, 10;
	mul.wide.u32 	%rd31, %r36, 8;
	add.s64 	%rd32, %rd2, %rd31;
	ld.global.f64 	%fd47, [%rd32];
	ld.global.f64 	%fd48, [%rd12+80];
	fma.rn.f64 	%fd49, %fd47, %fd48, %fd46;
	add.s32 	%r37, %r26, 11;
	mul.wide.u32 	%rd33, %r37, 8;
	add.s64 	%rd34, %rd2, %rd33;
	ld.global.f64 	%fd50, [%rd34];
	ld.global.f64 	%fd51, [%rd12+88];
	fma.rn.f64 	%fd52, %fd50, %fd51, %fd49;
	add.s32 	%r38, %r26, 12;
	mul.wide.u32 	%rd35, %r38, 8;
	add.s64 	%rd36, %rd2, %rd35;
	ld.global.f64 	%fd53, [%rd36];
	ld.global.f64 	%fd54, [%rd12+96];
	fma.rn.f64 	%fd55, %fd53, %fd54, %fd52;
	add.s32 	%r39, %r26, 13;
	mul.wide.u32 	%rd37, %r39, 8;
	add.s64 	%rd38, %rd2, %rd37;
	ld.global.f64 	%fd56, [%rd38];
	ld.global.f64 	%fd57, [%rd12+104];
	fma.rn.f64 	%fd58, %fd56, %fd57, %fd55;
	add.s32 	%r40, %r26, 14;
	mul.wide.u32 	%rd39, %r40, 8;
	add.s64 	%rd40, %rd2, %rd39;
	ld.global.f64 	%fd59, [%rd40];
	ld.global.f64 	%fd60, [%rd12+112];
	fma.rn.f64 	%fd61, %fd59, %fd60, %fd58;
	add.s32 	%r41, %r26, 15;
	mul.wide.u32 	%rd41, %r41, 8;
	add.s64 	%rd42, %rd2, %rd41;
	ld.global.f64 	%fd62, [%rd42];
	ld.global.f64 	%fd63, [%rd12+120];
	fma.rn.f64 	%fd110, %fd62, %fd63, %fd61;
	add.s32 	%r54, %r54, 16;
	setp.ne.s32 	%p3, %r54, %r56;
	@%p3 bra 	$L__BB0_3;
$L__BB0_4:
	setp.eq.s32 	%p4, %r3, 0;
	@%p4 bra 	$L__BB0_13;
	and.b32  	%r8, %r20, 7;
	setp.lt.u32 	%p5, %r3, 8;
	@%p5 bra 	$L__BB0_7;
	add.s32 	%r42, %r56, %r2;
	mul.wide.u32 	%rd43, %r42, 8;
	add.s64 	%rd44, %rd2, %rd43;
	ld.global.f64 	%fd65, [%rd44];
	mul.wide.u32 	%rd45, %r56, 8;
	add.s64 	%rd46, %rd1, %rd45;
	ld.global.f64 	%fd66, [%rd46];
	fma.rn.f64 	%fd67, %fd65, %fd66, %fd110;
	add.s32 	%r43, %r42, 1;
	mul.wide.u32 	%rd47, %r43, 8;
	add.s64 	%rd48, %rd2, %rd47;
	ld.global.f64 	%fd68, [%rd48];
	ld.global.f64 	%fd69, [%rd46+8];
	fma.rn.f64 	%fd70, %fd68, %fd69, %fd67;
	add.s32 	%r44, %r42, 2;
	mul.wide.u32 	%rd49, %r44, 8;
	add.s64 	%rd50, %rd2, %rd49;
	ld.global.f64 	%fd71, [%rd50];
	ld.global.f64 	%fd72, [%rd46+16];
	fma.rn.f64 	%fd73, %fd71, %fd72, %fd70;
	add.s32 	%r45, %r42, 3;
	mul.wide.u32 	%rd51, %r45, 8;
	add.s64 	%rd52, %rd2, %rd51;
	ld.global.f64 	%fd74, [%rd52];
	ld.global.f64 	%fd75, [%rd46+24];
	fma.rn.f64 	%fd76, %fd74, %fd75, %fd73;
	add.s32 	%r46, %r42, 4;
	mul.wide.u32 	%rd53, %r46, 8;
	add.s64 	%rd54, %rd2, %rd53;
	ld.global.f64 	%fd77, [%rd54];
	ld.global.f64 	%fd78, [%rd46+32];
	fma.rn.f64 	%fd79, %fd77, %fd78, %fd76;
	add.s32 	%r47, %r42, 5;
	mul.wide.u32 	%rd55, %r47, 8;
	add.s64 	%rd56, %rd2, %rd55;
	ld.global.f64 	%fd80, [%rd56];
	ld.global.f64 	%fd81, [%rd46+40];
	fma.rn.f64 	%fd82, %fd80, %fd81, %fd79;
	add.s32 	%r48, %r42, 6;
	mul.wide.u32 	%rd57, %r48, 8;
	add.s64 	%rd58, %rd2, %rd57;
	ld.global.f64 	%fd83, [%rd58];
	ld.global.f64 	%fd84, [%rd46+48];
	fma.rn.f64 	%fd85, %fd83, %fd84, %fd82;
	add.s32 	%r49, %r42, 7;
	mul.wide.u32 	%rd59, %r49, 8;
	add.s64 	%rd60, %rd2, %rd59;
	ld.global.f64 	%fd86, [%rd60];
	ld.global.f64 	%fd87, [%rd46+56];
	fma.rn.f64 	%fd110, %fd86, %fd87, %fd85;
	add.s32 	%r56, %r56, 8;
$L__BB0_7:
	setp.eq.s32 	%p6, %r8, 0;
	@%p6 bra 	$L__BB0_13;
	and.b32  	%r11, %r20, 3;
	setp.lt.u32 	%p7, %r8, 4;
	@%p7 bra 	$L__BB0_10;
	add.s32 	%r50, %r56, %r2;
	mul.wide.u32 	%rd61, %r50, 8;
	add.s64 	%rd62, %rd2, %rd61;
	ld.global.f64 	%fd89, [%rd62];
	mul.wide.u32 	%rd63, %r56, 8;
	add.s64 	%rd64, %rd1, %rd63;
	ld.global.f64 	%fd90, [%rd64];
	fma.rn.f64 	%fd91, %fd89, %fd90, %fd110;
	add.s32 	%r51, %r50, 1;
	mul.wide.u32 	%rd65, %r51, 8;
	add.s64 	%rd66, %rd2, %rd65;
	ld.global.f64 	%fd92, [%rd66];
	ld.global.f64 	%fd93, [%rd64+8];
	fma.rn.f64 	%fd94, %fd92, %fd93, %fd91;
	add.s32 	%r52, %r50, 2;
	mul.wide.u32 	%rd67, %r52, 8;
	add.s64 	%rd68, %rd2, %rd67;
	ld.global.f64 	%fd95, [%rd68];
	ld.global.f64 	%fd96, [%rd64+16];
	fma.rn.f64 	%fd97, %fd95, %fd96, %fd94;
	add.s32 	%r53, %r50, 3;
	mul.wide.u32 	%rd69, %r53, 8;
	add.s64 	%rd70, %rd2, %rd69;
	ld.global.f64 	%fd98, [%rd70];
	ld.global.f64 	%fd99, [%rd64+24];
	fma.rn.f64 	%fd110, %fd98, %fd99, %fd97;
	add.s32 	%r56, %r56, 4;
$L__BB0_10:
	setp.eq.s32 	%p8, %r11, 0;
	@%p8 bra 	$L__BB0_13;
	mul.wide.u32 	%rd71, %r56, 8;
	add.s64 	%rd77, %rd1, %rd71;
	add.s32 	%r59, %r56, %r2;
	neg.s32 	%r58, %r11;
$L__BB0_12:
	.pragma "nounroll";
	mul.wide.u32 	%rd72, %r59, 8;
	add.s64 	%rd73, %rd2, %rd72;
	ld.global.f64 	%fd100, [%rd73];
	ld.global.f64 	%fd101, [%rd77];
	fma.rn.f64 	%fd110, %fd100, %fd101, %fd110;
	add.s64 	%rd77, %rd77, 8;
	add.s32 	%r59, %r59, 1;
	add.s32 	%r58, %r58, 1;
	setp.ne.s32 	%p9, %r58, 0;
	@%p9 bra 	$L__BB0_12;
$L__BB0_13:
	cvta.to.global.u64 	%rd74, %rd6;
	mul.wide.u32 	%rd75, %r1, 8;
	add.s64 	%rd76, %rd74, %rd75;
	st.global.f64 	[%rd76], %fd110;
$L__BB0_14:
	ret;

}


// ===== COMPILED SASS (sm_100) =====

	.target	sm_100

	.elftype	@"ET_EXEC"


//--------------------- .note.nv.tkinfo           --------------------------
	.section	.note.nv.tkinfo,"",@"SHT_NOTE"
	.sectionflags	@"SHF_NOTE_NV_TKINFO"
	.tkinfo
        /*0018*/ 	.word	0x00000002
        /*0030*/ 	.string	""
        /*0030*/ 	.string	"ptxas"
        /*0030*/ 	.string	"Cuda compilation tools, release 13.0, V13.0.88"
        /*0030*/ 	.string	"Build cuda_13.0.r13.0/compiler.36424714_0"
        /*0030*/ 	.string	"-arch sm_100 -m 64 "



//--------------------- .note.nv.cuinfo           --------------------------
	.section	.note.nv.cuinfo,"",@"SHT_NOTE"
	.sectionflags	@"SHF_NOTE_NV_CUINFO"
        /*0018*/ 	.short	0x0002
        /*001a*/ 	.short	0x0064
        /*001c*/ 	.short	0x0082
	.zero		2


//--------------------- .nv.info                  --------------------------
	.section	.nv.info,"",@"SHT_CUDA_INFO"
	.align	4


	//----- nvinfo : EIATTR_REGCOUNT
	.align		4
        /*0000*/ 	.byte	0x04, 0x2f
        /*0002*/ 	.short	(.L_1 - .L_0)
	.align		4
.L_0:
        /*0004*/ 	.word	index@(_Z9matVecMulPdS_S_j)
        /*0008*/ 	.word	0x00000020


	//----- nvinfo : EIATTR_FRAME_SIZE
	.align		4
.L_1:
        /*000c*/ 	.byte	0x04, 0x11
        /*000e*/ 	.short	(.L_3 - .L_2)
	.align		4
.L_2:
        /*0010*/ 	.word	index@(_Z9matVecMulPdS_S_j)
        /*0014*/ 	.word	0x00000000


	//----- nvinfo : EIATTR_MIN_STACK_SIZE
	.align		4
.L_3:
        /*0018*/ 	.byte	0x04, 0x12
        /*001a*/ 	.short	(.L_5 - .L_4)
	.align		4
.L_4:
        /*001c*/ 	.word	index@(_Z9matVecMulPdS_S_j)
        /*0020*/ 	.word	0x00000000
.L_5:


//--------------------- .nv.compat                --------------------------
	.section	.nv.compat,"",@"SHT_CUDA_COMPAT_INFO"
	.align	4
        /*0000*/ 	.byte	0x02, 0x09, 0x00, 0x00, 0x02, 0x02, 0x01, 0x00, 0x02, 0x05, 0x05, 0x00, 0x03, 0x07, 0x01, 0x01
        /*0010*/ 	.byte	0x02, 0x03, 0x00, 0x00, 0x02, 0x06, 0x01, 0x00, 0x04, 0x0b, 0x08, 0x00, 0x01, 0x00, 0x00, 0x00
        /*0020*/ 	.byte	0x00, 0x00, 0x00, 0x00


//--------------------- .nv.info._Z9matVecMulPdS_S_j --------------------------
	.section	.nv.info._Z9matVecMulPdS_S_j,"",@"SHT_CUDA_INFO"
	.sectionflags	@""
	.align	4


	//----- nvinfo : EIATTR_CUDA_API_VERSION
	.align		4
        /*0000*/ 	.byte	0x04, 0x37
        /*0002*/ 	.short	(.L_7 - .L_6)
.L_6:
        /*0004*/ 	.word	0x00000082


	//----- nvinfo : EIATTR_KPARAM_INFO
	.align		4
.L_7:
        /*0008*/ 	.byte	0x04, 0x17
        /*000a*/ 	.short	(.L_9 - .L_8)
.L_8:
        /*000c*/ 	.word	0x00000000
        /*0010*/ 	.short	0x0003
        /*0012*/ 	.short	0x0018
        /*0014*/ 	.byte	0x00, 0xf0, 0x11, 0x00


	//----- nvinfo : EIATTR_KPARAM_INFO
	.align		4
.L_9:
        /*0018*/ 	.byte	0x04, 0x17
        /*001a*/ 	.short	(.L_11 - .L_10)
.L_10:
        /*001c*/ 	.word	0x00000000
        /*0020*/ 	.short	0x0002
        /*0022*/ 	.short	0x0010
        /*0024*/ 	.byte	0x00, 0xf5, 0x21, 0x00


	//----- nvinfo : EIATTR_KPARAM_INFO
	.align		4
.L_11:
        /*0028*/ 	.byte	0x04, 0x17
        /*002a*/ 	.short	(.L_13 - .L_12)
.L_12:
        /*002c*/ 	.word	0x00000000
        /*0030*/ 	.short	0x0001
        /*0032*/ 	.short	0x0008
        /*0034*/ 	.byte	0x00, 0xf5, 0x21, 0x00


	//----- nvinfo : EIATTR_KPARAM_INFO
	.align		4
.L_13:
        /*0038*/ 	.byte	0x04, 0x17
        /*003a*/ 	.short	(.L_15 - .L_14)
.L_14:
        /*003c*/ 	.word	0x00000000
        /*0040*/ 	.short	0x0000
        /*0042*/ 	.short	0x0000
        /*0044*/ 	.byte	0x00, 0xf5, 0x21, 0x00


	//----- nvinfo : EIATTR_SPARSE_MMA_MASK
	.align		4
.L_15:
        /*0048*/ 	.byte	0x03, 0x50
        /*004a*/ 	.short	0x0000


	//----- nvinfo : EIATTR_MAXREG_COUNT
	.align		4
        /*004c*/ 	.byte	0x03, 0x1b
        /*004e*/ 	.short	0x00ff


	//----- nvinfo : EIATTR_MERCURY_ISA_VERSION
	.align		4
        /*0050*/ 	.byte	0x03, 0x5f
        /*0052*/ 	.short	0x0101


	//----- nvinfo : EIATTR_VRC_CTA_INIT_COUNT
	.align		4
        /*0054*/ 	.byte	0x02, 0x4a
	.zero		1
	.zero		1


	//----- nvinfo : EIATTR_EXIT_INSTR_OFFSETS
	.align		4
        /*0058*/ 	.byte	0x04, 0x1c
        /*005a*/ 	.short	(.L_17 - .L_16)


	//   ....[0]....
.L_16:
        /*005c*/ 	.word	0x00000070


	//   ....[1]....
        /*0060*/ 	.word	0x00000ce0


	//----- nvinfo : EIATTR_CBANK_PARAM_SIZE
	.align		4
.L_17:
        /*0064*/ 	.byte	0x03, 0x19
        /*0066*/ 	.short	0x001c


	//----- nvinfo : EIATTR_PARAM_CBANK
	.align		4
        /*0068*/ 	.byte	0x04, 0x0a
        /*006a*/ 	.short	(.L_19 - .L_18)
	.align		4
.L_18:
        /*006c*/ 	.word	index@(.nv.constant0._Z9matVecMulPdS_S_j)
        /*0070*/ 	.short	0x0380
        /*0072*/ 	.short	0x001c


	//----- nvinfo : EIATTR_SW_WAR
	.align		4
.L_19:
        /*0074*/ 	.byte	0x04, 0x36
        /*0076*/ 	.short	(.L_21 - .L_20)
.L_20:
        /*0078*/ 	.word	0x00000008
.L_21:


//--------------------- .nv.callgraph             --------------------------
	.section	.nv.callgraph,"",@"SHT_CUDA_CALLGRAPH"
	.align	4
	.sectionentsize	8
	.align		4
        /*0000*/ 	.word	0x00000000
	.align		4
        /*0004*/ 	.word	0xffffffff
	.align		4
        /*0008*/ 	.word	0x00000000
	.align		4
        /*000c*/ 	.word	0xfffffffe
	.align		4
        /*0010*/ 	.word	0x00000000
	.align		4
        /*0014*/ 	.word	0xfffffffd
	.align		4
        /*0018*/ 	.word	0x00000000
	.align		4
        /*001c*/ 	.word	0xfffffffc


//--------------------- .text._Z9matVecMulPdS_S_j --------------------------
	.section	.text._Z9matVecMulPdS_S_j,"ax",@progbits
	.align	128
        .global         _Z9matVecMulPdS_S_j
        .type           _Z9matVecMulPdS_S_j,@function
        .size           _Z9matVecMulPdS_S_j,(.L_x_7 - _Z9matVecMulPdS_S_j)
        .other          _Z9matVecMulPdS_S_j,@"STO_CUDA_ENTRY STV_DEFAULT"
_Z9matVecMulPdS_S_j:
.text._Z9matVecMulPdS_S_j:
[----:B------:R-:W-:Y:S01]  /*0000*/  LDC R1, c[0x0][0x37c] ;  /* 0x0000df00ff017b82 */ /* 0x000fe20000000800 */
[----:B------:R-:W0:Y:S01]  /*0010*/  S2R R0, SR_CTAID.X ;  /* 0x0000000000007919 */ /* 0x000e220000002500 */
[----:B------:R-:W0:Y:S01]  /*0020*/  LDCU UR4, c[0x0][0x360] ;  /* 0x00006c00ff0477ac */ /* 0x000e220008000800 */
[----:B------:R-:W0:Y:S01]  /*0030*/  S2R R3, SR_TID.X ;  /* 0x0000000000037919 */ /* 0x000e220000002100 */
[----:B------:R-:W1:Y:S01]  /*0040*/  LDCU UR8, c[0x0][0x398] ;  /* 0x00007300ff0877ac */ /* 0x000e620008000800 */
[----:B0-----:R-:W-:-:S05]  /*0050*/  IMAD R0, R0, UR4, R3 ;  /* 0x0000000400007c24 */ /* 0x001fca000f8e0203 */
[----:B-1----:R-:W-:-:S13]  /*0060*/  ISETP.GE.U32.AND P0, PT, R0, UR8, PT ;  /* 0x0000000800007c0c */ /* 0x002fda000bf06070 */
[----:B------:R-:W-:Y:S05]  /*0070*/  @P0 EXIT ;  /* 0x000000000000094d */ /* 0x000fea0003800000 */
[----:B------:R-:W-:Y:S01]  /*0080*/  UISETP.GE.U32.AND UP0, UPT, UR8, 0x10, UPT ;  /* 0x000000100800788c */ /* 0x000fe2000bf06070 */
[----:B------:R-:W-:Y:S01]  /*0090*/  HFMA2 R25, -RZ, RZ, 0, 0 ;  /* 0x00000000ff197431 */ /* 0x000fe200000001ff */
[----:B------:R-:W-:Y:S01]  /*00a0*/  CS2R R2, SRZ ;  /* 0x0000000000027805 */ /* 0x000fe2000001ff00 */
[----:B------:R-:W-:Y:S01]  /*00b0*/  ULOP3.LUT UR4, UR8, 0xf, URZ, 0xc0, !UPT ;  /* 0x0000000f08047892 */ /* 0x000fe2000f8ec0ff */
[----:B------:R-:W0:Y:S05]  /*00c0*/  LDCU.64 UR6, c[0x0][0x358] ;  /* 0x00006b00ff0677ac */ /* 0x000e2a0008000a00 */
[----:B------:R-:W-:Y:S06]  /*00d0*/  BRA.U !UP0, `(.L_x_0) ;  /* 0x0000000508687547 */ /* 0x000fec000b800000 */
[----:B------:R-:W-:Y:S01]  /*00e0*/  ULOP3.LUT UR5, UR8, 0xfffffff0, URZ, 0xc0, !UPT ;  /* 0xfffffff008057892 */ /* 0x000fe2000f8ec0ff */
[----:B------:R-:W-:Y:S02]  /*00f0*/  MOV R24, RZ ;  /* 0x000000ff00187202 */ /* 0x000fe40000000f00 */
[----:B------:R-:W-:-:S03]  /*0100*/  CS2R R2, SRZ ;  /* 0x0000000000027805 */ /* 0x000fc6000001ff00 */
[----:B------:R-:W-:-:S07]  /*0110*/  MOV R25, UR5 ;  /* 0x0000000500197c02 */ /* 0x000fce0008000f00 */
.L_x_1:
[----:B------:R-:W1:Y:S01]  /*0120*/  LDC.64 R4, c[0x0][0x388] ;  /* 0x0000e200ff047b82 */ /* 0x000e620000000a00 */
[----:B------:R-:W-:-:S05]  /*0130*/  IMAD R27, R0, UR8, R24 ;  /* 0x00000008001b7c24 */ /* 0x000fca000f8e0218 */
[C---:B------:R-:W-:Y:S02]  /*0140*/  IADD3 R11, PT, PT, R27.reuse, 0x1, RZ ;  /* 0x000000011b0b7810 */ /* 0x040fe40007ffe0ff */
[----:B------:R-:W2:Y:S01]  /*0150*/  LDC.64 R6, c[0x0][0x390] ;  /* 0x0000e400ff067b82 */ /* 0x000ea20000000a00 */
[C---:B------:R-:W-:Y:S01]  /*0160*/  IADD3 R15, PT, PT, R27.reuse, 0x2, RZ ;  /* 0x000000021b0f7810 */ /* 0x040fe20007ffe0ff */
[----:B-1----:R-:W-:-:S04]  /*0170*/  IMAD.WIDE.U32 R12, R27, 0x8, R4 ;  /* 0x000000081b0c7825 */ /* 0x002fc800078e0004 */
[----:B------:R-:W-:Y:S02]  /*0180*/  IMAD.WIDE.U32 R10, R11, 0x8, R4 ;  /* 0x000000080b0a7825 */ /* 0x000fe400078e0004 */
[----:B0-----:R-:W3:Y:S02]  /*0190*/  LDG.E.64 R12, desc[UR6][R12.64] ;  /* 0x000000060c0c7981 */ /* 0x001ee4000c1e1b00 */
[----:B--2---:R-:W-:Y:S02]  /*01a0*/  IMAD.WIDE.U32 R6, R24, 0x8, R6 ;  /* 0x0000000818067825 */ /* 0x004fe400078e0006 */
[----:B------:R-:W2:Y:S04]  /*01b0*/  LDG.E.64 R10, desc[UR6][R10.64] ;  /* 0x000000060a0a7981 */ /* 0x000ea8000c1e1b00 */
[----:B------:R-:W3:Y:S04]  /*01c0*/  LDG.E.64 R18, desc[UR6][R6.64] ;  /* 0x0000000606127981 */ /* 0x000ee8000c1e1b00 */
[----:B------:R-:W2:Y:S01]  /*01d0*/  LDG.E.64 R16, desc[UR6][R6.64+0x8] ;  /* 0x0000080606107981 */ /* 0x000ea2000c1e1b00 */
[----:B------:R-:W-:-:S03]  /*01e0*/  IMAD.WIDE.U32 R14, R15, 0x8, R4 ;  /* 0x000000080f0e7825 */ /* 0x000fc600078e0004 */
[----:B------:R-:W4:Y:S04]  /*01f0*/  LDG.E.64 R22, desc[UR6][R6.64+0x10] ;  /* 0x0000100606167981 */ /* 0x000f28000c1e1b00 */
[----:B------:R-:W4:Y:S01]  /*0200*/  LDG.E.64 R14, desc[UR6][R14.64] ;  /* 0x000000060e0e7981 */ /* 0x000f22000c1e1b00 */
[----:B------:R-:W-:-:S03]  /*0210*/  IADD3 R9, PT, PT, R27, 0x3, RZ ;  /* 0x000000031b097810 */ /* 0x000fc60007ffe0ff */
[----:B------:R-:W5:Y:S02]  /*0220*/  LDG.E.64 R20, desc[UR6][R6.64+0x28] ;  /* 0x0000280606147981 */ /* 0x000f64000c1e1b00 */
[----:B------:R-:W-:-:S06]  /*0230*/  IMAD.WIDE.U32 R8, R9, 0x8, R4 ;  /* 0x0000000809087825 */ /* 0x000fcc00078e0004 */
[----:B------:R-:W5:Y:S01]  /*0240*/  LDG.E.64 R8, desc[UR6][R8.64] ;  /* 0x0000000608087981 */ /* 0x000f62000c1e1b00 */
[----:B---3--:R-:W-:Y:S01]  /*0250*/  DFMA R18, R12, R18, R2 ;  /* 0x000000120c12722b */ /* 0x008fe20000000002 */
[----:B------:R-:W-:Y:S02]  /*0260*/  IADD3 R13, PT, PT, R27, 0x4, RZ ;  /* 0x000000041b0d7810 */ /* 0x000fe40007ffe0ff */
[----:B------:R-:W5:Y:S03]  /*0270*/  LDG.E.64 R2, desc[UR6][R6.64+0x18] ;  /* 0x0000180606027981 */ /* 0x000f66000c1e1b00 */
[--C-:B------:R-:W-:Y:S02]  /*0280*/  IMAD.WIDE.U32 R12, R13, 0x8, R4.reuse ;  /* 0x000000080d0c7825 */ /* 0x100fe400078e0004 */
[----:B--2---:R-:W-:Y:S01]  /*0290*/  DFMA R16, R10, R16, R18 ;  /* 0x000000100a10722b */ /* 0x004fe20000000012 */
[----:B------:R-:W-:Y:S01]  /*02a0*/  IADD3 R11, PT, PT, R27, 0x5, RZ ;  /* 0x000000051b0b7810 */ /* 0x000fe20007ffe0ff */
[----:B------:R-:W2:Y:S04]  /*02b0*/  LDG.E.64 R18, desc[UR6][R6.64+0x20] ;  /* 0x0000200606127981 */ /* 0x000ea8000c1e1b00 */
[----:B------:R-:W2:Y:S01]  /*02c0*/  LDG.E.64 R12, desc[UR6][R12.64] ;  /* 0x000000060c0c7981 */ /* 0x000ea2000c1e1b00 */
[--C-:B------:R-:W-:Y:S01]  /*02d0*/  IMAD.WIDE.U32 R10, R11, 0x8, R4.reuse ;  /* 0x000000080b0a7825 */ /* 0x100fe200078e0004 */
[----:B----4-:R-:W-:Y:S01]  /*02e0*/  DFMA R22, R14, R22, R16 ;  /* 0x000000160e16722b */ /* 0x010fe20000000010 */
[----:B------:R-:W-:Y:S01]  /*02f0*/  IADD3 R17, PT, PT, R27, 0x6, RZ ;  /* 0x000000061b117810 */ /* 0x000fe20007ffe0ff */
[----:B------:R-:W3:Y:S04]  /*0300*/  LDG.E.64 R14, desc[UR6][R6.64+0x30] ;  /* 0x00003006060e7981 */ /* 0x000ee8000c1e1b00 */
[----:B------:R-:W4:Y:S01]  /*0310*/  LDG.E.64 R10, desc[UR6][R10.64] ;  /* 0x000000060a0a7981 */ /* 0x000f22000c1e1b00 */
[----:B------:R-:W-:-:S06]  /*0320*/  IMAD.WIDE.U32 R16, R17, 0x8, R4 ;  /* 0x0000000811107825 */ /* 0x000fcc00078e0004 */
[----:B------:R-:W3:Y:S01]  /*0330*/  LDG.E.64 R16, desc[UR6][R16.64] ;  /* 0x0000000610107981 */ /* 0x000ee2000c1e1b00 */
[----:B-----5:R-:W-:Y:S01]  /*0340*/  DFMA R2, R8, R2, R22 ;  /* 0x000000020802722b */ /* 0x020fe20000000016 */
[----:B------:R-:W-:Y:S02]  /*0350*/  IADD3 R9, PT, PT, R27, 0x7, RZ ;  /* 0x000000071b097810 */ /* 0x000fe40007ffe0ff */
[----:B------:R-:W5:Y:S03]  /*0360*/  LDG.E.64 R22, desc[UR6][R6.64+0x50] ;  /* 0x0000500606167981 */ /* 0x000f66000c1e1b00 */
[----:B------:R-:W-:Y:S02]  /*0370*/  IMAD.WIDE.U32 R8, R9, 0x8, R4 ;  /* 0x0000000809087825 */ /* 0x000fe400078e0004 */
[----:B--2---:R-:W-:-:S04]  /*0380*/  DFMA R18, R12, R18, R2 ;  /* 0x000000120c12722b */ /* 0x004fc80000000002 */
[----:B------:R-:W2:Y:S01]  /*0390*/  LDG.E.64 R8, desc[UR6][R8.64] ;  /* 0x0000000608087981 */ /* 0x000ea2000c1e1b00 */
[----:B------:R-:W-:-:S03]  /*03a0*/  IADD3 R13, PT, PT, R27, 0x8, RZ ;  /* 0x000000081b0d7810 */ /* 0x000fc60007ffe0ff */
[----:B------:R-:W2:Y:S02]  /*03b0*/  LDG.E.64 R2, desc[UR6][R6.64+0x38] ;  /* 0x0000380606027981 */ /* 0x000ea4000c1e1b00 */
[--C-:B------:R-:W-:Y:S01]  /*03c0*/  IMAD.WIDE.U32 R12, R13, 0x8, R4.reuse ;  /* 0x000000080d0c7825 */ /* 0x100fe200078e0004 */
[----:B----4-:R-:W-:Y:S01]  /*03d0*/  DFMA R20, R10, R20, R18 ;  /* 0x000000140a14722b */ /* 0x010fe20000000012 */
[----:B------:R-:W-:Y:S01]  /*03e0*/  IADD3 R19, PT, PT, R27, 0x9, RZ ;  /* 0x000000091b137810 */ /* 0x000fe20007ffe0ff */
[----:B------:R-:W4:Y:S04]  /*03f0*/  LDG.E.64 R10, desc[UR6][R6.64+0x40] ;  /* 0x00004006060a7981 */ /* 0x000f28000c1e1b00 */
[----:B------:R-:W4:Y:S01]  /*0400*/  LDG.E.64 R12, desc[UR6][R12.64] ;  /* 0x000000060c0c7981 */ /* 0x000f22000c1e1b00 */
[----:B------:R-:W-:Y:S01]  /*0410*/  IMAD.WIDE.U32 R18, R19, 0x8, R4 ;  /* 0x0000000813127825 */ /* 0x000fe200078e0004 */
[----:B---3--:R-:W-:-:S02]  /*0420*/  DFMA R14, R16, R14, R20 ;  /* 0x0000000e100e722b */ /* 0x008fc40000000014 */
[----:B------:R-:W3:Y:S01]  /*0430*/  LDG.E.64 R16, desc[UR6][R6.64+0x48] ;  /* 0x0000480606107981 */ /* 0x000ee2000c1e1b00 */
[----:B------:R-:W-:-:S03]  /*0440*/  IADD3 R21, PT, PT, R27, 0xa, RZ ;  /* 0x0000000a1b157810 */ /* 0x000fc60007ffe0ff */
[----:B------:R-:W3:Y:S02]  /*0450*/  LDG.E.64 R18, desc[UR6][R18.64] ;  /* 0x0000000612127981 */ /* 0x000ee4000c1e1b00 */
[----:B------:R-:W-:-:S06]  /*0460*/  IMAD.WIDE.U32 R20, R21, 0x8, R4 ;  /* 0x0000000815147825 */ /* 0x000fcc00078e0004 */
[----:B------:R-:W5:Y:S01]  /*0470*/  LDG.E.64 R20, desc[UR6][R20.64] ;  /* 0x0000000614147981 */ /* 0x000f62000c1e1b00 */
[----:B------:R-:W-:-:S05]  /*0480*/  IADD3 R29, PT, PT, R27, 0xe, RZ ;  /* 0x0000000e1b1d7810 */ /* 0x000fca0007ffe0ff */
[--C-:B------:R-:W-:Y:S01]  /*0490*/  IMAD.WIDE.U32 R28, R29, 0x8, R4.reuse ;  /* 0x000000081d1c7825 */ /* 0x100fe200078e0004 */
[----:B--2---:R-:W-:Y:S01]  /*04a0*/  DFMA R8, R8, R2, R14 ;  /* 0x000000020808722b */ /* 0x004fe2000000000e */
[----:B------:R-:W-:Y:S01]  /*04b0*/  IADD3 R3, PT, PT, R27, 0xb, RZ ;  /* 0x0000000b1b037810 */ /* 0x000fe20007ffe0ff */
[----:B------:R-:W2:Y:S04]  /*04c0*/  LDG.E.64 R14, desc[UR6][R6.64+0x60] ;  /* 0x00006006060e7981 */ /* 0x000ea8000c1e1b00 */
[--C-:B------:R-:W-:Y:S02]  /*04d0*/  IMAD.WIDE.U32 R2, R3, 0x8, R4.reuse ;  /* 0x0000000803027825 */ /* 0x100fe400078e0004 */
[----:B----4-:R-:W-:Y:S01]  /*04e0*/  DFMA R10, R12, R10, R8 ;  /* 0x0000000a0c0a722b */ /* 0x010fe20000000008 */
[----:B------:R-:W-:Y:S01]  /*04f0*/  IADD3 R13, PT, PT, R27, 0xc, RZ ;  /* 0x0000000c1b0d7810 */ /* 0x000fe20007ffe0ff */
[----:B------:R-:W4:Y:S04]  /*0500*/  LDG.E.64 R8, desc[UR6][R6.64+0x58] ;  /* 0x0000580606087981 */ /* 0x000f28000c1e1b00 */
[----:B------:R-:W4:Y:S01]  /*0510*/  LDG.E.64 R2, desc[UR6][R2.64] ;  /* 0x0000000602027981 */ /* 0x000f22000c1e1b00 */
[--C-:B------:R-:W-:Y:S01]  /*0520*/  IMAD.WIDE.U32 R12, R13, 0x8, R4.reuse ;  /* 0x000000080d0c7825 */ /* 0x100fe200078e0004 */
[----:B---3--:R-:W-:Y:S01]  /*0530*/  DFMA R10, R18, R16, R10 ;  /* 0x00000010120a722b */ /* 0x008fe2000000000a */
[----:B------:R-:W-:Y:S01]  /*0540*/  IADD3 R17, PT, PT, R27, 0xd, RZ ;  /* 0x0000000d1b117810 */ /* 0x000fe20007ffe0ff */
[----:B------:R-:W3:Y:S04]  /*0550*/  LDG.E.64 R18, desc[UR6][R6.64+0x68] ;  /* 0x0000680606127981 */ /* 0x000ee8000c1e1b00 */
[----:B------:R-:W2:Y:S01]  /*0560*/  LDG.E.64 R12, desc[UR6][R12.64] ;  /* 0x000000060c0c7981 */ /* 0x000ea2000c1e1b00 */
[--C-:B------:R-:W-:Y:S01]  /*0570*/  IMAD.WIDE.U32 R16, R17, 0x8, R4.reuse ;  /* 0x0000000811107825 */ /* 0x100fe200078e0004 */
[----:B-----5:R-:W-:Y:S01]  /*0580*/  DFMA R10, R20, R22, R10 ;  /* 0x00000016140a722b */ /* 0x020fe2000000000a */
[----:B------:R-:W-:Y:S01]  /*0590*/  IADD3 R23, PT, PT, R27, 0xf, RZ ;  /* 0x0000000f1b177810 */ /* 0x000fe20007ffe0ff */
[----:B------:R-:W5:Y:S04]  /*05a0*/  LDG.E.64 R20, desc[UR6][R6.64+0x70] ;  /* 0x0000700606147981 */ /* 0x000f68000c1e1b00 */
[----:B------:R-:W3:Y:S01]  /*05b0*/  LDG.E.64 R16, desc[UR6][R16.64] ;  /* 0x0000000610107981 */ /* 0x000ee2000c1e1b00 */
[----:B------:R-:W-:-:S03]  /*05c0*/  IMAD.WIDE.U32 R22, R23, 0x8, R4 ;  /* 0x0000000817167825 */ /* 0x000fc600078e0004 */
[----:B------:R-:W5:Y:S04]  /*05d0*/  LDG.E.64 R4, desc[UR6][R28.64] ;  /* 0x000000061c047981 */ /* 0x000f68000c1e1b00 */
[----:B------:R-:W5:Y:S04]  /*05e0*/  LDG.E.64 R26, desc[UR6][R6.64+0x78] ;  /* 0x00007806061a7981 */ /* 0x000f68000c1e1b00 */
[----:B------:R-:W5:Y:S01]  /*05f0*/  LDG.E.64 R22, desc[UR6][R22.64] ;  /* 0x0000000616167981 */ /* 0x000f62000c1e1b00 */
[----:B------:R-:W-:-:S04]  /*0600*/  IADD3 R24, PT, PT, R24, 0x10, RZ ;  /* 0x0000001018187810 */ /* 0x000fc80007ffe0ff */
[----:B------:R-:W-:Y:S01]  /*0610*/  ISETP.NE.AND P0, PT, R24, R25, PT ;  /* 0x000000191800720c */ /* 0x000fe20003f05270 */
[----:B----4-:R-:W-:-:S08]  /*0620*/  DFMA R2, R2, R8, R10 ;  /* 0x000000080202722b */ /* 0x010fd0000000000a */
[----:B--2---:R-:W-:-:S08]  /*0630*/  DFMA R2, R12, R14, R2 ;  /* 0x0000000e0c02722b */ /* 0x004fd00000000002 */
[----:B---3--:R-:W-:-:S08]  /*0640*/  DFMA R2, R16, R18, R2 ;  /* 0x000000121002722b */ /* 0x008fd00000000002 */
[----:B-----5:R-:W-:-:S08]  /*0650*/  DFMA R2, R4, R20, R2 ;  /* 0x000000140402722b */ /* 0x020fd00000000002 */
[----:B------:R-:W-:Y:S01]  /*0660*/  DFMA R2, R22, R26, R2 ;  /* 0x0000001a1602722b */ /* 0x000fe20000000002 */
[----:B------:R-:W-:Y:S10]  /*0670*/  @P0 BRA `(.L_x_1) ;  /* 0xfffffff800a80947 */ /* 0x000ff4000383ffff */
.L_x_0:
[----:B------:R-:W-:-:S09]  /*0680*/  UISETP.NE.AND UP0, UPT, UR4, URZ, UPT ;  /* 0x000000ff0400728c */ /* 0x000fd2000bf05270 */
[----:B------:R-:W-:Y:S05]  /*0690*/  BRA.U !UP0, `(.L_x_2) ;  /* 0x0000000508847547 */ /* 0x000fea000b800000 */
[----:B------:R-:W-:Y:S02]  /*06a0*/  UISETP.GE.U32.AND UP0, UPT, UR4, 0x8, UPT ;  /* 0x000000080400788c */ /* 0x000fe4000bf06070 */
[----:B------:R-:W-:-:S04]  /*06b0*/  ULOP3.LUT UR5, UR8, 0x7, URZ, 0xc0, !UPT ;  /* 0x0000000708057892 */ /* 0x000fc8000f8ec0ff */
[----:B------:R-:W-:-:S03]  /*06c0*/  UISETP.NE.AND UP1, UPT, UR5, URZ, UPT ;  /* 0x000000ff0500728c */ /* 0x000fc6000bf25270 */
[----:B------:R-:W-:Y:S08]  /*06d0*/  BRA.U !UP0, `(.L_x_3) ;  /* 0x0000000108b07547 */ /* 0x000ff0000b800000 */
        /* <DEDUP_REMOVED lines=15> */
[----:B------:R-:W-:-:S05]  /*07d0*/  IADD3 R11, PT, PT, R17, 0x3, RZ ;  /* 0x00000003110b7810 */ /* 0x000fca0007ffe0ff */
[----:B------:R-:W-:-:S06]  /*07e0*/  IMAD.WIDE.U32 R10, R11, 0x8, R6 ;  /* 0x000000080b0a7825 */ /* 0x000fcc00078e0006 */
[----:B------:R-:W5:Y:S01]  /*07f0*/  LDG.E.64 R10, desc[UR6][R10.64] ;  /* 0x000000060a0a7981 */ /* 0x000f62000c1e1b00 */
[----:B------:R-:W-:-:S05]  /*0800*/  IADD3 R23, PT, PT, R17, 0x6, RZ ;  /* 0x0000000611177810 */ /* 0x000fca0007ffe0ff */
[--C-:B------:R-:W-:Y:S02]  /*0810*/  IMAD.WIDE.U32 R28, R23, 0x8, R6.reuse ;  /* 0x00000008171c7825 */ /* 0x100fe400078e0006 */
        /* <DEDUP_REMOVED lines=9> */
[----:B------:R-:W-:Y:S01]  /*08b0*/  IMAD.WIDE.U32 R14, R15, 0x8, R6 ;  /* 0x000000080f0e7825 */ /* 0x000fe200078e0006 */
[----:B----4-:R-:W-:-:S02]  /*08c0*/  DFMA R18, R20, R18, R26 ;  /* 0x000000121412722b */ /* 0x010fc4000000001a */
[----:B------:R-:W3:Y:S04]  /*08d0*/  LDG.E.64 R20, desc[UR6][R4.64+0x28] ;  /* 0x0000280604147981 */ /* 0x000ee8000c1e1b00 */
[----:B------:R-:W3:Y:S01]  /*08e0*/  LDG.E.64 R14, desc[UR6][R14.64] ;  /* 0x000000060e0e7981 */ /* 0x000ee2000c1e1b00 */
[----:B------:R-:W-:-:S03]  /*08f0*/  IADD3 R27, PT, PT, R17, 0x7, RZ ;  /* 0x00000007111b7810 */ /* 0x000fc60007ffe0ff */
[----:B------:R-:W4:Y:S02]  /*0900*/  LDG.E.64 R16, desc[UR6][R28.64] ;  /* 0x000000061c107981 */ /* 0x000f24000c1e1b00 */
[----:B------:R-:W-:Y:S02]  /*0910*/  IMAD.WIDE.U32 R6, R27, 0x8, R6 ;  /* 0x000000081b067825 */ /* 0x000fe400078e0006 */
[----:B------:R-:W4:Y:S04]  /*0920*/  LDG.E.64 R26, desc[UR6][R4.64+0x38] ;  /* 0x00003806041a7981 */ /* 0x000f28000c1e1b00 */
[----:B------:R-:W4:Y:S01]  /*0930*/  LDG.E.64 R6, desc[UR6][R6.64] ;  /* 0x0000000606067981 */ /* 0x000f22000c1e1b00 */
[----:B------:R-:W-:Y:S01]  /*0940*/  IADD3 R25, PT, PT, R25, 0x8, RZ ;  /* 0x0000000819197810 */ /* 0x000fe20007ffe0ff */
[----:B-----5:R-:W-:-:S08]  /*0950*/  DFMA R10, R10, R12, R18 ;  /* 0x0000000c0a0a722b */ /* 0x020fd00000000012 */
[----:B--2---:R-:W-:-:S08]  /*0960*/  DFMA R2, R2, R8, R10 ;  /* 0x000000080202722b */ /* 0x004fd0000000000a */
[----:B---3--:R-:W-:-:S08]  /*0970*/  DFMA R2, R14, R20, R2 ;  /* 0x000000140e02722b */ /* 0x008fd00000000002 */
[----:B----4-:R-:W-:-:S08]  /*0980*/  DFMA R2, R16, R22, R2 ;  /* 0x000000161002722b */ /* 0x010fd00000000002 */
[----:B------:R-:W-:-:S11]  /*0990*/  DFMA R2, R6, R26, R2 ;  /* 0x0000001a0602722b */ /* 0x000fd60000000002 */
.L_x_3:
        /* <DEDUP_REMOVED lines=15> */
[----:B------:R-:W3:Y:S01]  /*0a90*/  LDG.E.64 R16, desc[UR6][R18.64] ;  /* 0x0000000612107981 */ /* 0x000ee2000c1e1b00 */
[----:B------:R-:W-:-:S03]  /*0aa0*/  IMAD.WIDE.U32 R10, R11, 0x8, R4 ;  /* 0x000000080b0a7825 */ /* 0x000fc600078e0004 */
[----:B------:R-:W2:Y:S01]  /*0ab0*/  LDG.E.64 R6, desc[UR6][R18.64+0x8] ;  /* 0x0000080612067981 */ /* 0x000ea2000c1e1b00 */
[----:B------:R-:W-:-:S03]  /*0ac0*/  IADD3 R21, PT, PT, R9, 0x3, RZ ;  /* 0x0000000309157810 */ /* 0x000fc60007ffe0ff */
[----:B------:R-:W4:Y:S02]  /*0ad0*/  LDG.E.64 R8, desc[UR6][R18.64+0x10] ;  /* 0x0000100612087981 */ /* 0x000f24000c1e1b00 */
[----:B------:R-:W-:Y:S02]  /*0ae0*/  IMAD.WIDE.U32 R20, R21, 0x8, R4 ;  /* 0x0000000815147825 */ /* 0x000fe400078e0004 */
[----:B------:R-:W4:Y:S04]  /*0af0*/  LDG.E.64 R10, desc[UR6][R10.64] ;  /* 0x000000060a0a7981 */ /* 0x000f28000c1e1b00 */
[----:B------:R-:W5:Y:S04]  /*0b00*/  LDG.E.64 R4, desc[UR6][R18.64+0x18] ;  /* 0x0000180612047981 */ /* 0x000f68000c1e1b00 */
[----:B------:R-:W5:Y:S01]  /*0b10*/  LDG.E.64 R20, desc[UR6][R20.64] ;  /* 0x0000000614147981 */ /* 0x000f62000c1e1b00 */
[----:B------:R-:W-:Y:S01]  /*0b20*/  IADD3 R25, PT, PT, R25, 0x4, RZ ;  /* 0x0000000419197810 */ /* 0x000fe20007ffe0ff */
[----:B---3--:R-:W-:-:S08]  /*0b30*/  DFMA R14, R14, R16, R2 ;  /* 0x000000100e0e722b */ /* 0x008fd00000000002 */
[----:B--2---:R-:W-:-:S08]  /*0b40*/  DFMA R6, R12, R6, R14 ;  /* 0x000000060c06722b */ /* 0x004fd0000000000e */
[----:B----4-:R-:W-:-:S08]  /*0b50*/  DFMA R6, R10, R8, R6 ;  /* 0x000000080a06722b */ /* 0x010fd00000000006 */
[----:B-----5:R-:W-:-:S11]  /*0b60*/  DFMA R2, R20, R4, R6 ;  /* 0x000000041402722b */ /* 0x020fd60000000006 */
.L_x_4:
[----:B------:R-:W-:Y:S05]  /*0b70*/  BRA.U !UP1, `(.L_x_2) ;  /* 0x00000001094c7547 */ /* 0x000fea000b800000 */
[----:B------:R-:W1:Y:S01]  /*0b80*/  LDC.64 R4, c[0x0][0x390] ;  /* 0x0000e400ff047b82 */ /* 0x000e620000000a00 */
[----:B------:R-:W-:-:S07]  /*0b90*/  UIADD3 UR4, UPT, UPT, -UR4, URZ, URZ ;  /* 0x000000ff04047290 */ /* 0x000fce000fffe1ff */
[----:B------:R-:W2:Y:S01]  /*0ba0*/  LDC.64 R8, c[0x0][0x388] ;  /* 0x0000e200ff087b82 */ /* 0x000ea20000000a00 */
[----:B-1----:R-:W-:-:S04]  /*0bb0*/  IMAD.WIDE.U32 R4, R25, 0x8, R4 ;  /* 0x0000000819047825 */ /* 0x002fc800078e0004 */
[----:B------:R-:W-:Y:S01]  /*0bc0*/  IMAD R25, R0, UR8, R25 ;  /* 0x0000000800197c24 */ /* 0x000fe2000f8e0219 */
[----:B------:R-:W-:Y:S02]  /*0bd0*/  MOV R10, R4 ;  /* 0x00000004000a7202 */ /* 0x000fe40000000f00 */
[----:B------:R-:W-:-:S07]  /*0be0*/  MOV R11, R5 ;  /* 0x00000005000b7202 */ /* 0x000fce0000000f00 */
.L_x_5:
[----:B--2---:R-:W-:Y:S01]  /*0bf0*/  IMAD.WIDE.U32 R4, R25, 0x8, R8 ;  /* 0x0000000819047825 */ /* 0x004fe200078e0008 */
[----:B------:R-:W-:Y:S02]  /*0c00*/  MOV R6, R10 ;  /* 0x0000000a00067202 */ /* 0x000fe40000000f00 */
[----:B------:R-:W-:-:S03]  /*0c10*/  MOV R7, R11 ;  /* 0x0000000b00077202 */ /* 0x000fc60000000f00 */
[----:B0-----:R-:W2:Y:S04]  /*0c20*/  LDG.E.64 R4, desc[UR6][R4.64] ;  /* 0x0000000604047981 */ /* 0x001ea8000c1e1b00 */
[----:B------:R-:W2:Y:S01]  /*0c30*/  LDG.E.64 R6, desc[UR6][R6.64] ;  /* 0x0000000606067981 */ /* 0x000ea2000c1e1b00 */
[----:B------:R-:W-:Y:S01]  /*0c40*/  UIADD3 UR4, UPT, UPT, UR4, 0x1, URZ ;  /* 0x0000000104047890 */ /* 0x000fe2000fffe0ff */
[----:B------:R-:W-:Y:S02]  /*0c50*/  IADD3 R10, P0, PT, R10, 0x8, RZ ;  /* 0x000000080a0a7810 */ /* 0x000fe40007f1e0ff */
[----:B------:R-:W-:Y:S01]  /*0c60*/  IADD3 R25, PT, PT, R25, 0x1, RZ ;  /* 0x0000000119197810 */ /* 0x000fe20007ffe0ff */
[----:B------:R-:W-:Y:S01]  /*0c70*/  UISETP.NE.AND UP0, UPT, UR4, URZ, UPT ;  /* 0x000000ff0400728c */ /* 0x000fe2000bf05270 */
[----:B------:R-:W-:Y:S01]  /*0c80*/  IADD3.X R11, PT, PT, RZ, R11, RZ, P0, !PT ;  /* 0x0000000bff0b7210 */ /* 0x000fe200007fe4ff */
[----:B--2---:R-:W-:-:S07]  /*0c90*/  DFMA R2, R4, R6, R2 ;  /* 0x000000060402722b */ /* 0x004fce0000000002 */
[----:B------:R-:W-:Y:S05]  /*0ca0*/  BRA.U UP0, `(.L_x_5) ;  /* 0xfffffffd00d07547 */ /* 0x000fea000b83ffff */
.L_x_2:
[----:B------:R-:W1:Y:S02]  /*0cb0*/  LDC.64 R4, c[0x0][0x380] ;  /* 0x0000e000ff047b82 */ /* 0x000e640000000a00 */
[----:B-1----:R-:W-:-:S05]  /*0cc0*/  IMAD.WIDE.U32 R4, R0, 0x8, R4 ;  /* 0x0000000800047825 */ /* 0x002fca00078e0004 */
[----:B0-----:R-:W-:Y:S01]  /*0cd0*/  STG.E.64 desc[UR6][R4.64], R2 ;  /* 0x0000000204007986 */ /* 0x001fe2000c101b06 */
[----:B------:R-:W-:Y:S05]  /*0ce0*/  EXIT ;  /* 0x000000000000794d */ /* 0x000fea0003800000 */
.L_x_6:
[----:B------:R-:W-:-:S00]  /*0cf0*/  BRA `(.L_x_6) ;  /* 0xfffffffc00fc7947 */ /* 0x000fc0000383ffff */
[----:B------:R-:W-:-:S00]  /*0d00*/  NOP ;  /* 0x0000000000007918 */ /* 0x000fc00000000000 */
[----:B------:R-:W-:-:S00]  /*0d10*/  NOP ;  /* 0x0000000000007918 */ /* 0x000fc00000000000 */
[----:B------:R-:W-:-:S00]  /*0d20*/  NOP ;  /* 0x0000000000007918 */ /* 0x000fc00000000000 */
[----:B------:R-:W-:-:S00]  /*0d30*/  NOP ;  /* 0x0000000000007918 */ /* 0x000fc00000000000 */
[----:B------:R-:W-:-:S00]  /*0d40*/  NOP ;  /* 0x0000000000007918 */ /* 0x000fc00000000000 */
[----:B------:R-:W-:-:S00]  /*0d50*/  NOP ;  /* 0x0000000000007918 */ /* 0x000fc00000000000 */
[----:B------:R-:W-:-:S00]  /*0d60*/  NOP ;  /* 0x0000000000007918 */ /* 0x000fc00000000000 */
[----:B------:R-:W-:-:S00]  /*0d70*/  NOP ;  /* 0x0000000000007918 */ /* 0x000fc00000000000 */
.L_x_7:


//--------------------- .nv.shared.reserved.0     --------------------------
	.section	.nv.shared.reserved.0,"aw",@nobits
	.weak		__nv_reservedSMEM_offset_0_alias
	.size		__nv_reservedSMEM_offset_0_alias, 0, 64
	.other		__nv_reservedSMEM_offset_0_alias,@"STO_CUDA_RESERVED_SHARED STV_DEFAULT"
__nv_reservedSMEM_offset_0_alias:
	.zero		0
	.zero		64


//--------------------- .nv.constant0._Z9matVecMulPdS_S_j --------------------------
	.section	.nv.constant0._Z9matVecMulPdS_S_j,"a",@progbits
	.sectionflags	@""
	.align	4
.nv.constant0._Z9matVecMulPdS_S_j:
	.zero		924


//--------------------- SYMBOLS --------------------------

	.type		.nv.reservedSmem.offset0,@object
	.size		.nv.reservedSmem.offset0,0x4
